//
// Generated by NVIDIA NVVM Compiler
//
// Compiler Build ID: CL-36424714
// Cuda compilation tools, release 13.0, V13.0.88
// Based on NVVM 20.0.0
//

.version 9.0
.target sm_100
.address_size 64

	// .globl	_Z22adaHessianUpdateKernelPfPKfS1_S_S_fffffi

.visible .entry _Z22adaHessianUpdateKernelPfPKfS1_S_S_fffffi(
	.param .u64 .ptr .align 1 _Z22adaHessianUpdateKernelPfPKfS1_S_S_fffffi_param_0,
	.param .u64 .ptr .align 1 _Z22adaHessianUpdateKernelPfPKfS1_S_S_fffffi_param_1,
	.param .u64 .ptr .align 1 _Z22adaHessianUpdateKernelPfPKfS1_S_S_fffffi_param_2,
	.param .u64 .ptr .align 1 _Z22adaHessianUpdateKernelPfPKfS1_S_S_fffffi_param_3,
	.param .u64 .ptr .align 1 _Z22adaHessianUpdateKernelPfPKfS1_S_S_fffffi_param_4,
	.param .f32 _Z22adaHessianUpdateKernelPfPKfS1_S_S_fffffi_param_5,
	.param .f32 _Z22adaHessianUpdateKernelPfPKfS1_S_S_fffffi_param_6,
	.param .f32 _Z22adaHessianUpdateKernelPfPKfS1_S_S_fffffi_param_7,
	.param .f32 _Z22adaHessianUpdateKernelPfPKfS1_S_S_fffffi_param_8,
	.param .f32 _Z22adaHessianUpdateKernelPfPKfS1_S_S_fffffi_param_9,
	.param .u32 _Z22adaHessianUpdateKernelPfPKfS1_S_S_fffffi_param_10
)
{
	.reg .pred 	%p<2>;
	.reg .b32 	%r<6>;
	.reg .b32 	%f<27>;
	.reg .b64 	%rd<17>;

	ld.param.u64 	%rd1, [_Z22adaHessianUpdateKernelPfPKfS1_S_S_fffffi_param_0];
	ld.param.u64 	%rd2, [_Z22adaHessianUpdateKernelPfPKfS1_S_S_fffffi_param_1];
	ld.param.u64 	%rd3, [_Z22adaHessianUpdateKernelPfPKfS1_S_S_fffffi_param_2];
	ld.param.u64 	%rd4, [_Z22adaHessianUpdateKernelPfPKfS1_S_S_fffffi_param_3];
	ld.param.u64 	%rd5, [_Z22adaHessianUpdateKernelPfPKfS1_S_S_fffffi_param_4];
	ld.param.f32 	%f1, [_Z22adaHessianUpdateKernelPfPKfS1_S_S_fffffi_param_5];
	ld.param.f32 	%f2, [_Z22adaHessianUpdateKernelPfPKfS1_S_S_fffffi_param_6];
	ld.param.f32 	%f3, [_Z22adaHessianUpdateKernelPfPKfS1_S_S_fffffi_param_7];
	ld.param.f32 	%f4, [_Z22adaHessianUpdateKernelPfPKfS1_S_S_fffffi_param_8];
	ld.param.f32 	%f5, [_Z22adaHessianUpdateKernelPfPKfS1_S_S_fffffi_param_9];
	ld.param.u32 	%r2, [_Z22adaHessianUpdateKernelPfPKfS1_S_S_fffffi_param_10];
	mov.u32 	%r3, %ntid.x;
	mov.u32 	%r4, %ctaid.x;
	mov.u32 	%r5, %tid.x;
	mad.lo.s32 	%r1, %r3, %r4, %r5;
	setp.ge.s32 	%p1, %r1, %r2;
	@%p1 bra 	$L__BB0_2;
	cvta.to.global.u64 	%rd6, %rd3;
	cvta.to.global.u64 	%rd7, %rd2;
	cvta.to.global.u64 	%rd8, %rd4;
	cvta.to.global.u64 	%rd9, %rd5;
	cvta.to.global.u64 	%rd10, %rd1;
	mul.wide.s32 	%rd11, %r1, 4;
	add.s64 	%rd12, %rd6, %rd11;
	ld.global.f32 	%f6, [%rd12];
	add.s64 	%rd13, %rd7, %rd11;
	ld.global.f32 	%f7, [%rd13];
	sub.f32 	%f8, %f6, %f7;
	div.rn.f32 	%f9, %f8, %f5;
	add.s64 	%rd14, %rd8, %rd11;
	ld.global.f32 	%f10, [%rd14];
	mov.f32 	%f11, 0f3F800000;
	sub.f32 	%f12, %f11, %f2;
	mul.f32 	%f13, %f12, %f7;
	fma.rn.f32 	%f14, %f2, %f10, %f13;
	st.global.f32 	[%rd14], %f14;
	add.s64 	%rd15, %rd9, %rd11;
	ld.global.f32 	%f15, [%rd15];
	mul.f32 	%f16, %f3, %f15;
	sub.f32 	%f17, %f11, %f3;
	mul.f32 	%f18, %f9, %f9;
	fma.rn.f32 	%f19, %f17, %f18, %f16;
	st.global.f32 	[%rd15], %f19;
	ld.global.f32 	%f20, [%rd14];
	mul.f32 	%f21, %f1, %f20;
	sqrt.rn.f32 	%f22, %f19;
	add.f32 	%f23, %f4, %f22;
	div.rn.f32 	%f24, %f21, %f23;
	add.s64 	%rd16, %rd10, %rd11;
	ld.global.f32 	%f25, [%rd16];
	sub.f32 	%f26, %f25, %f24;
	st.global.f32 	[%rd16], %f26;
$L__BB0_2:
	ret;

}


// ===== COMPILED SASS (sm_100) =====

	.target	sm_100

	.elftype	@"ET_EXEC"


//--------------------- .note.nv.tkinfo           --------------------------
	.section	.note.nv.tkinfo,"",@"SHT_NOTE"
	.sectionflags	@"SHF_NOTE_NV_TKINFO"
	.tkinfo
        /*0018*/ 	.word	0x00000002
        /*0030*/ 	.string	""
        /*0030*/ 	.string	"ptxas"
        /*0030*/ 	.string	"Cuda compilation tools, release 13.0, V13.0.88"
        /*0030*/ 	.string	"Build cuda_13.0.r13.0/compiler.36424714_0"
        /*0030*/ 	.string	"-arch sm_100 -m 64 "



//--------------------- .note.nv.cuinfo           --------------------------
	.section	.note.nv.cuinfo,"",@"SHT_NOTE"
	.sectionflags	@"SHF_NOTE_NV_CUINFO"
        /*0018*/ 	.short	0x0002
        /*001a*/ 	.short	0x0064
        /*001c*/ 	.short	0x0082
	.zero		2


//--------------------- .nv.info                  --------------------------
	.section	.nv.info,"",@"SHT_CUDA_INFO"
	.align	4


	//----- nvinfo : EIATTR_REGCOUNT
	.align		4
        /*0000*/ 	.byte	0x04, 0x2f
        /*0002*/ 	.short	(.L_1 - .L_0)
	.align		4
.L_0:
        /*0004*/ 	.word	index@(_Z22adaHessianUpdateKernelPfPKfS1_S_S_fffffi)
        /*0008*/ 	.word	0x00000011


	//----- nvinfo : EIATTR_FRAME_SIZE
	.align		4
.L_1:
        /*000c*/ 	.byte	0x04, 0x11
        /*000e*/ 	.short	(.L_3 - .L_2)
	.align		4
.L_2:
        /*0010*/ 	.word	index@($__internal_1_$__cuda_sm3x_div_rn_noftz_f32_slowpath)
        /*0014*/ 	.word	0x00000000


	//----- nvinfo : EIATTR_FRAME_SIZE
	.align		4
.L_3:
        /*0018*/ 	.byte	0x04, 0x11
        /*001a*/ 	.short	(.L_5 - .L_4)
	.align		4
.L_4:
        /*001c*/ 	.word	index@($__internal_0_$__cuda_sm20_sqrt_rn_f32_slowpath)
        /*0020*/ 	.word	0x00000000


	//----- nvinfo : EIATTR_FRAME_SIZE
	.align		4
.L_5:
        /*0024*/ 	.byte	0x04, 0x11
        /*0026*/ 	.short	(.L_7 - .L_6)
	.align		4
.L_6:
        /*0028*/ 	.word	index@(_Z22adaHessianUpdateKernelPfPKfS1_S_S_fffffi)
        /*002c*/ 	.word	0x00000000


	//----- nvinfo : EIATTR_MIN_STACK_SIZE
	.align		4
.L_7:
        /*0030*/ 	.byte	0x04, 0x12
        /*0032*/ 	.short	(.L_9 - .L_8)
	.align		4
.L_8:
        /*0034*/ 	.word	index@(_Z22adaHessianUpdateKernelPfPKfS1_S_S_fffffi)
        /*0038*/ 	.word	0x00000000
.L_9:


//--------------------- .nv.compat                --------------------------
	.section	.nv.compat,"",@"SHT_CUDA_COMPAT_INFO"
	.align	4
        /*0000*/ 	.byte	0x02, 0x09, 0x00, 0x00, 0x02, 0x02, 0x01, 0x00, 0x02, 0x05, 0x05, 0x00, 0x03, 0x07, 0x01, 0x01
        /*0010*/ 	.byte	0x02, 0x03, 0x00, 0x00, 0x02, 0x06, 0x01, 0x00, 0x04, 0x0b, 0x08, 0x00, 0x01, 0x00, 0x00, 0x00
        /*0020*/ 	.byte	0x00, 0x00, 0x00, 0x00


//--------------------- .nv.info._Z22adaHessianUpdateKernelPfPKfS1_S_S_fffffi --------------------------
	.section	.nv.info._Z22adaHessianUpdateKernelPfPKfS1_S_S_fffffi,"",@"SHT_CUDA_INFO"
	.sectionflags	@""
	.align	4


	//----- nvinfo : EIATTR_CUDA_API_VERSION
	.align		4
        /*0000*/ 	.byte	0x04, 0x37
        /*0002*/ 	.short	(.L_11 - .L_10)
.L_10:
        /*0004*/ 	.word	0x00000082


	//----- nvinfo : EIATTR_KPARAM_INFO
	.align		4
.L_11:
        /*0008*/ 	.byte	0x04, 0x17
        /*000a*/ 	.short	(.L_13 - .L_12)
.L_12:
        /*000c*/ 	.word	0x00000000
        /*0010*/ 	.short	0x000a
        /*0012*/ 	.short	0x003c
        /*0014*/ 	.byte	0x00, 0xf0, 0x11, 0x00


	//----- nvinfo : EIATTR_KPARAM_INFO
	.align		4
.L_13:
        /*0018*/ 	.byte	0x04, 0x17
        /*001a*/ 	.short	(.L_15 - .L_14)
.L_14:
        /*001c*/ 	.word	0x00000000
        /*0020*/ 	.short	0x0009
        /*0022*/ 	.short	0x0038
        /*0024*/ 	.byte	0x00, 0xf0, 0x11, 0x00


	//----- nvinfo : EIATTR_KPARAM_INFO
	.align		4
.L_15:
        /*0028*/ 	.byte	0x04, 0x17
        /*002a*/ 	.short	(.L_17 - .L_16)
.L_16:
        /*002c*/ 	.word	0x00000000
        /*0030*/ 	.short	0x0008
        /*0032*/ 	.short	0x0034
        /*0034*/ 	.byte	0x00, 0xf0, 0x11, 0x00


	//----- nvinfo : EIATTR_KPARAM_INFO
	.align		4
.L_17:
        /*0038*/ 	.byte	0x04, 0x17
        /*003a*/ 	.short	(.L_19 - .L_18)
.L_18:
        /*003c*/ 	.word	0x00000000
        /*0040*/ 	.short	0x0007
        /*0042*/ 	.short	0x0030
        /*0044*/ 	.byte	0x00, 0xf0, 0x11, 0x00


	//----- nvinfo : EIATTR_KPARAM_INFO
	.align		4
.L_19:
        /*0048*/ 	.byte	0x04, 0x17
        /*004a*/ 	.short	(.L_21 - .L_20)
.L_20:
        /*004c*/ 	.word	0x00000000
        /*0050*/ 	.short	0x0006
        /*0052*/ 	.short	0x002c
        /*0054*/ 	.byte	0x00, 0xf0, 0x11, 0x00


	//----- nvinfo : EIATTR_KPARAM_INFO
	.align		4
.L_21:
        /*0058*/ 	.byte	0x04, 0x17
        /*005a*/ 	.short	(.L_23 - .L_22)
.L_22:
        /*005c*/ 	.word	0x00000000
        /*0060*/ 	.short	0x0005
        /*0062*/ 	.short	0x0028
        /*0064*/ 	.byte	0x00, 0xf0, 0x11, 0x00


	//----- nvinfo : EIATTR_KPARAM_INFO
	.align		4
.L_23:
        /*0068*/ 	.byte	0x04, 0x17
        /*006a*/ 	.short	(.L_25 - .L_24)
.L_24:
        /*006c*/ 	.word	0x00000000
        /*0070*/ 	.short	0x0004
        /*0072*/ 	.short	0x0020
        /*0074*/ 	.byte	0x00, 0xf5, 0x21, 0x00


	//----- nvinfo : EIATTR_KPARAM_INFO
	.align		4
.L_25:
        /*0078*/ 	.byte	0x04, 0x17
        /*007a*/ 	.short	(.L_27 - .L_26)
.L_26:
        /*007c*/ 	.word	0x00000000
        /*0080*/ 	.short	0x0003
        /*0082*/ 	.short	0x0018
        /*0084*/ 	.byte	0x00, 0xf5, 0x21, 0x00


	//----- nvinfo : EIATTR_KPARAM_INFO
	.align		4
.L_27:
        /*0088*/ 	.byte	0x04, 0x17
        /*008a*/ 	.short	(.L_29 - .L_28)
.L_28:
        /*008c*/ 	.word	0x00000000
        /*0090*/ 	.short	0x0002
        /*0092*/ 	.short	0x0010
        /*0094*/ 	.byte	0x00, 0xf5, 0x21, 0x00


	//----- nvinfo : EIATTR_KPARAM_INFO
	.align		4
.L_29:
        /*0098*/ 	.byte	0x04, 0x17
        /*009a*/ 	.short	(.L_31 - .L_30)
.L_30:
        /*009c*/ 	.word	0x00000000
        /*00a0*/ 	.short	0x0001
        /*00a2*/ 	.short	0x0008
        /*00a4*/ 	.byte	0x00, 0xf5, 0x21, 0x00


	//----- nvinfo : EIATTR_KPARAM_INFO
	.align		4
.L_31:
        /*00a8*/ 	.byte	0x04, 0x17
        /*00aa*/ 	.short	(.L_33 - .L_32)
.L_32:
        /*00ac*/ 	.word	0x00000000
        /*00b0*/ 	.short	0x0000
        /*00b2*/ 	.short	0x0000
        /*00b4*/ 	.byte	0x00, 0xf5, 0x21, 0x00


	//----- nvinfo : EIATTR_SPARSE_MMA_MASK
	.align		4
.L_33:
        /*00b8*/ 	.byte	0x03, 0x50
        /*00ba*/ 	.short	0x0000


	//----- nvinfo : EIATTR_MAXREG_COUNT
	.align		4
        /*00bc*/ 	.byte	0x03, 0x1b
        /*00be*/ 	.short	0x00ff


	//----- nvinfo : EIATTR_MERCURY_ISA_VERSION
	.align		4
        /*00c0*/ 	.byte	0x03, 0x5f
        /*00c2*/ 	.short	0x0101


	//----- nvinfo : EIATTR_VRC_CTA_INIT_COUNT
	.align		4
        /*00c4*/ 	.byte	0x02, 0x4a
	.zero		1
	.zero		1


	//----- nvinfo : EIATTR_EXIT_INSTR_OFFSETS
	.align		4
        /*00c8*/ 	.byte	0x04, 0x1c
        /*00ca*/ 	.short	(.L_35 - .L_34)


	//   ....[0]....
.L_34:
        /*00cc*/ 	.word	0x00000070


	//   ....[1]....
        /*00d0*/ 	.word	0x00000560


	//----- nvinfo : EIATTR_CRS_STACK_SIZE
	.align		4
.L_35:
        /*00d4*/ 	.byte	0x04, 0x1e
        /*00d6*/ 	.short	(.L_37 - .L_36)
.L_36:
        /*00d8*/ 	.word	0x00000000


	//----- nvinfo : EIATTR_CBANK_PARAM_SIZE
	.align		4
.L_37:
        /*00dc*/ 	.byte	0x03, 0x19
        /*00de*/ 	.short	0x0040


	//----- nvinfo : EIATTR_PARAM_CBANK
	.align		4
        /*00e0*/ 	.byte	0x04, 0x0a
        /*00e2*/ 	.short	(.L_39 - .L_38)
	.align		4
.L_38:
        /*00e4*/ 	.word	index@(.nv.constant0._Z22adaHessianUpdateKernelPfPKfS1_S_S_fffffi)
        /*00e8*/ 	.short	0x0380
        /*00ea*/ 	.short	0x0040


	//----- nvinfo : EIATTR_SW_WAR
	.align		4
.L_39:
        /*00ec*/ 	.byte	0x04, 0x36
        /*00ee*/ 	.short	(.L_41 - .L_40)
.L_40:
        /*00f0*/ 	.word	0x00000008
.L_41:


//--------------------- .nv.callgraph             --------------------------
	.section	.nv.callgraph,"",@"SHT_CUDA_CALLGRAPH"
	.align	4
	.sectionentsize	8
	.align		4
        /*0000*/ 	.word	0x00000000
	.align		4
        /*0004*/ 	.word	0xffffffff
	.align		4
        /*0008*/ 	.word	0x00000000
	.align		4
        /*000c*/ 	.word	0xfffffffe
	.align		4
        /*0010*/ 	.word	0x00000000
	.align		4
        /*0014*/ 	.word	0xfffffffd
	.align		4
        /*0018*/ 	.word	0x00000000
	.align		4
        /*001c*/ 	.word	0xfffffffc


//--------------------- .text._Z22adaHessianUpdateKernelPfPKfS1_S_S_fffffi --------------------------
	.section	.text._Z22adaHessianUpdateKernelPfPKfS1_S_S_fffffi,"ax",@progbits
	.align	128
        .global         _Z22adaHessianUpdateKernelPfPKfS1_S_S_fffffi
        .type           _Z22adaHessianUpdateKernelPfPKfS1_S_S_fffffi,@function
        .size           _Z22adaHessianUpdateKernelPfPKfS1_S_S_fffffi,(.L_x_21 - _Z22adaHessianUpdateKernelPfPKfS1_S_S_fffffi)
        .other          _Z22adaHessianUpdateKernelPfPKfS1_S_S_fffffi,@"STO_CUDA_ENTRY STV_DEFAULT"
_Z22adaHessianUpdateKernelPfPKfS1_S_S_fffffi:
.text._Z22adaHessianUpdateKernelPfPKfS1_S_S_fffffi:
[----:B------:R-:W-:Y:S01]  /*0000*/  LDC R1, c[0x0][0x37c] ;  /* 0x0000df00ff017b82 */ /* 0x000fe20000000800 */
[----:B------:R-:W0:Y:S01]  /*0010*/  S2R R4, SR_CTAID.X ;  /* 0x0000000000047919 */ /* 0x000e220000002500 */
[----:B------:R-:W0:Y:S01]  /*0020*/  LDCU UR4, c[0x0][0x360] ;  /* 0x00006c00ff0477ac */ /* 0x000e220008000800 */
[----:B------:R-:W0:Y:S01]  /*0030*/  S2R R3, SR_TID.X ;  /* 0x0000000000037919 */ /* 0x000e220000002100 */
[----:B------:R-:W1:Y:S01]  /*0040*/  LDCU UR5, c[0x0][0x3bc] ;  /* 0x00007780ff0577ac */ /* 0x000e620008000800 */
[----:B0-----:R-:W-:-:S05]  /*0050*/  IMAD R4, R4, UR4, R3 ;  /* 0x0000000404047c24 */ /* 0x001fca000f8e0203 */
[----:B-1----:R-:W-:-:S13]  /*0060*/  ISETP.GE.AND P0, PT, R4, UR5, PT ;  /* 0x0000000504007c0c */ /* 0x002fda000bf06270 */
[----:B------:R-:W-:Y:S05]  /*0070*/  @P0 EXIT ;  /* 0x000000000000094d */ /* 0x000fea0003800000 */
[----:B------:R-:W0:Y:S01]  /*0080*/  LDC.64 R2, c[0x0][0x390] ;  /* 0x0000e400ff027b82 */ /* 0x000e220000000a00 */
[----:B------:R-:W1:Y:S07]  /*0090*/  LDCU.64 UR4, c[0x0][0x358] ;  /* 0x00006b00ff0477ac */ /* 0x000e6e0008000a00 */
[----:B------:R-:W2:Y:S08]  /*00a0*/  LDC.64 R6, c[0x0][0x388] ;  /* 0x0000e200ff067b82 */ /* 0x000eb00000000a00 */
[----:B------:R-:W3:Y:S01]  /*00b0*/  LDC R11, c[0x0][0x3b8] ;  /* 0x0000ee00ff0b7b82 */ /* 0x000ee20000000800 */
[----:B0-----:R-:W-:-:S05]  /*00c0*/  IMAD.WIDE R2, R4, 0x4, R2 ;  /* 0x0000000404027825 */ /* 0x001fca00078e0202 */
[----:B-1----:R-:W4:Y:S01]  /*00d0*/  LDG.E R0, desc[UR4][R2.64] ;  /* 0x0000000402007981 */ /* 0x002f22000c1e1900 */
[----:B--2---:R-:W-:-:S05]  /*00e0*/  IMAD.WIDE R6, R4, 0x4, R6 ;  /* 0x0000000404067825 */ /* 0x004fca00078e0206 */
[----:B------:R-:W4:Y:S01]  /*00f0*/  LDG.E R5, desc[UR4][R6.64] ;  /* 0x0000000406057981 */ /* 0x000f22000c1e1900 */
[----:B---3--:R-:W0:Y:S01]  /*0100*/  MUFU.RCP R8, R11 ;  /* 0x0000000b00087308 */ /* 0x008e220000001000 */
[----:B------:R-:W-:Y:S01]  /*0110*/  BSSY.RECONVERGENT B0, `(.L_x_0) ;  /* 0x000000e000007945 */ /* 0x000fe20003800200 */
[----:B0-----:R-:W-:-:S04]  /*0120*/  FFMA R9, R8, -R11, 1 ;  /* 0x3f80000008097423 */ /* 0x001fc8000000080b */
[----:B------:R-:W-:Y:S01]  /*0130*/  FFMA R9, R8, R9, R8 ;  /* 0x0000000908097223 */ /* 0x000fe20000000008 */
[----:B----4-:R-:W-:-:S04]  /*0140*/  FADD R0, R0, -R5 ;  /* 0x8000000500007221 */ /* 0x010fc80000000000 */
[----:B------:R-:W0:Y:S01]  /*0150*/  FCHK P0, R0, R11 ;  /* 0x0000000b00007302 */ /* 0x000e220000000000 */
[----:B------:R-:W-:-:S04]  /*0160*/  FFMA R8, R0, R9, RZ ;  /* 0x0000000900087223 */ /* 0x000fc800000000ff */
[----:B------:R-:W-:-:S04]  /*0170*/  FFMA R10, R8, -R11, R0 ;  /* 0x8000000b080a7223 */ /* 0x000fc80000000000 */
[----:B------:R-:W-:Y:S01]  /*0180*/  FFMA R10, R9, R10, R8 ;  /* 0x0000000a090a7223 */ /* 0x000fe20000000008 */
[----:B0-----:R-:W-:Y:S06]  /*0190*/  @!P0 BRA `(.L_x_1) ;  /* 0x0000000000148947 */ /* 0x001fec0003800000 */
[----:B------:R-:W0:Y:S01]  /*01a0*/  LDCU UR6, c[0x0][0x3b8] ;  /* 0x00007700ff0677ac */ /* 0x000e220008000800 */
[----:B------:R-:W-:Y:S01]  /*01b0*/  MOV R2, 0x1e0 ;  /* 0x000001e000027802 */ /* 0x000fe20000000f00 */
[----:B0-----:R-:W-:-:S07]  /*01c0*/  IMAD.U32 R3, RZ, RZ, UR6 ;  /* 0x00000006ff037e24 */ /* 0x001fce000f8e00ff */
[----:B------:R-:W-:Y:S05]  /*01d0*/  CALL.REL.NOINC `($__internal_1_$__cuda_sm3x_div_rn_noftz_f32_slowpath) ;  /* 0x0000000400447944 */ /* 0x000fea0003c00000 */
[----:B------:R-:W-:-:S07]  /*01e0*/  IMAD.MOV.U32 R10, RZ, RZ, R0 ;  /* 0x000000ffff0a7224 */ /* 0x000fce00078e0000 */
.L_x_1:
[----:B------:R-:W-:Y:S05]  /*01f0*/  BSYNC.RECONVERGENT B0 ;  /* 0x0000000000007941 */ /* 0x000fea0003800200 */
.L_x_0:
[----:B------:R-:W0:Y:S08]  /*0200*/  LDC.64 R6, c[0x0][0x398] ;  /* 0x0000e600ff067b82 */ /* 0x000e300000000a00 */
[----:B------:R-:W1:Y:S08]  /*0210*/  LDC.64 R2, c[0x0][0x3a8] ;  /* 0x0000ea00ff027b82 */ /* 0x000e700000000a00 */
[----:B------:R-:W2:Y:S01]  /*0220*/  LDC.64 R8, c[0x0][0x3a0] ;  /* 0x0000e800ff087b82 */ /* 0x000ea20000000a00 */
[----:B0-----:R-:W-:-:S07]  /*0230*/  IMAD.WIDE R6, R4, 0x4, R6 ;  /* 0x0000000404067825 */ /* 0x001fce00078e0206 */
[----:B------:R-:W0:Y:S01]  /*0240*/  LDC R11, c[0x0][0x3b0] ;  /* 0x0000ec00ff0b7b82 */ /* 0x000e220000000800 */
[----:B------:R-:W3:Y:S01]  /*0250*/  LDG.E R0, desc[UR4][R6.64] ;  /* 0x0000000406007981 */ /* 0x000ee2000c1e1900 */
[----:B-1----:R-:W-:-:S04]  /*0260*/  FADD R12, -R3, 1 ;  /* 0x3f800000030c7421 */ /* 0x002fc80000000100 */
[----:B------:R-:W-:Y:S01]  /*0270*/  FMUL R5, R5, R12 ;  /* 0x0000000c05057220 */ /* 0x000fe20000400000 */
[----:B--2---:R-:W-:-:S04]  /*0280*/  IMAD.WIDE R8, R4, 0x4, R8 ;  /* 0x0000000404087825 */ /* 0x004fc800078e0208 */
[----:B---3--:R-:W-:-:S05]  /*0290*/  FFMA R5, R0, R3, R5 ;  /* 0x0000000300057223 */ /* 0x008fca0000000005 */
[----:B------:R1:W-:Y:S04]  /*02a0*/  STG.E desc[UR4][R6.64], R5 ;  /* 0x0000000506007986 */ /* 0x0003e8000c101904 */
[----:B------:R-:W2:Y:S01]  /*02b0*/  LDG.E R0, desc[UR4][R8.64] ;  /* 0x0000000408007981 */ /* 0x000ea2000c1e1900 */
[----:B------:R-:W-:Y:S01]  /*02c0*/  FMUL R10, R10, R10 ;  /* 0x0000000a0a0a7220 */ /* 0x000fe20000400000 */
[----:B0-----:R-:W-:Y:S01]  /*02d0*/  FADD R3, -R11, 1 ;  /* 0x3f8000000b037421 */ /* 0x001fe20000000100 */
[----:B--2---:R-:W-:-:S04]  /*02e0*/  FMUL R0, R0, R11 ;  /* 0x0000000b00007220 */ /* 0x004fc80000400000 */
[----:B------:R-:W-:-:S05]  /*02f0*/  FFMA R11, R3, R10, R0 ;  /* 0x0000000a030b7223 */ /* 0x000fca0000000000 */
[----:B------:R1:W-:Y:S04]  /*0300*/  STG.E desc[UR4][R8.64], R11 ;  /* 0x0000000b08007986 */ /* 0x0003e8000c101904 */
[----:B------:R-:W2:Y:S01]  /*0310*/  LDG.E R3, desc[UR4][R6.64] ;  /* 0x0000000406037981 */ /* 0x000ea2000c1e1900 */
[----:B------:R-:W-:Y:S01]  /*0320*/  IADD3 R0, PT, PT, R11, -0xd000000, RZ ;  /* 0xf30000000b007810 */ /* 0x000fe20007ffe0ff */
[----:B------:R1:W0:Y:S01]  /*0330*/  MUFU.RSQ R10, R11 ;  /* 0x0000000b000a7308 */ /* 0x0002220000001400 */
[----:B------:R-:W-:Y:S02]  /*0340*/  BSSY.RECONVERGENT B0, `(.L_x_2) ;  /* 0x000000c000007945 */ /* 0x000fe40003800200 */
[----:B------:R-:W-:Y:S01]  /*0350*/  ISETP.GT.U32.AND P0, PT, R0, 0x727fffff, PT ;  /* 0x727fffff0000780c */ /* 0x000fe20003f04070 */
[----:B--2---:R-:W-:-:S12]  /*0360*/  FMUL R0, R3, R2 ;  /* 0x0000000203007220 */ /* 0x004fd80000400000 */
[----:B01----:R-:W-:Y:S05]  /*0370*/  @!P0 BRA `(.L_x_3) ;  /* 0x0000000000108947 */ /* 0x003fea0003800000 */
[----:B------:R-:W-:-:S07]  /*0380*/  MOV R9, 0x3a0 ;  /* 0x000003a000097802 */ /* 0x000fce0000000f00 */
[----:B------:R-:W-:Y:S05]  /*0390*/  CALL.REL.NOINC `($__internal_0_$__cuda_sm20_sqrt_rn_f32_slowpath) ;  /* 0x0000000000747944 */ /* 0x000fea0003c00000 */
[----:B------:R-:W-:Y:S01]  /*03a0*/  IMAD.MOV.U32 R2, RZ, RZ, R5 ;  /* 0x000000ffff027224 */ /* 0x000fe200078e0005 */
[----:B------:R-:W-:Y:S06]  /*03b0*/  BRA `(.L_x_4) ;  /* 0x0000000000107947 */ /* 0x000fec0003800000 */
.L_x_3:
[----:B------:R-:W-:Y:S01]  /*03c0*/  FMUL.FTZ R2, R11, R10 ;  /* 0x0000000a0b027220 */ /* 0x000fe20000410000 */
[----:B------:R-:W-:-:S03]  /*03d0*/  FMUL.FTZ R5, R10, 0.5 ;  /* 0x3f0000000a057820 */ /* 0x000fc60000410000 */
[----:B------:R-:W-:-:S04]  /*03e0*/  FFMA R3, -R2, R2, R11 ;  /* 0x0000000202037223 */ /* 0x000fc8000000010b */
[----:B------:R-:W-:-:S07]  /*03f0*/  FFMA R2, R3, R5, R2 ;  /* 0x0000000503027223 */ /* 0x000fce0000000002 */
.L_x_4:
[----:B------:R-:W-:Y:S05]  /*0400*/  BSYNC.RECONVERGENT B0 ;  /* 0x0000000000007941 */ /* 0x000fea0003800200 */
.L_x_2:
[----:B------:R-:W0:Y:S01]  /*0410*/  LDCU UR6, c[0x0][0x3b4] ;  /* 0x00007680ff0677ac */ /* 0x000e220008000800 */
[----:B------:R-:W-:Y:S01]  /*0420*/  BSSY.RECONVERGENT B0, `(.L_x_5) ;  /* 0x000000e000007945 */ /* 0x000fe20003800200 */
[----:B0-----:R-:W-:-:S04]  /*0430*/  FADD R7, R2, UR6 ;  /* 0x0000000602077e21 */ /* 0x001fc80008000000 */
[----:B------:R-:W0:Y:S08]  /*0440*/  MUFU.RCP R2, R7 ;  /* 0x0000000700027308 */ /* 0x000e300000001000 */
[----:B------:R-:W1:Y:S01]  /*0450*/  FCHK P0, R0, R7 ;  /* 0x0000000700007302 */ /* 0x000e620000000000 */
[----:B0-----:R-:W-:-:S04]  /*0460*/  FFMA R3, -R7, R2, 1 ;  /* 0x3f80000007037423 */ /* 0x001fc80000000102 */
[----:B------:R-:W-:-:S04]  /*0470*/  FFMA R3, R2, R3, R2 ;  /* 0x0000000302037223 */ /* 0x000fc80000000002 */
[----:B------:R-:W-:-:S04]  /*0480*/  FFMA R2, R0, R3, RZ ;  /* 0x0000000300027223 */ /* 0x000fc800000000ff */
[----:B------:R-:W-:-:S04]  /*0490*/  FFMA R5, -R7, R2, R0 ;  /* 0x0000000207057223 */ /* 0x000fc80000000100 */
[----:B------:R-:W-:Y:S01]  /*04a0*/  FFMA R6, R3, R5, R2 ;  /* 0x0000000503067223 */ /* 0x000fe20000000002 */
[----:B-1----:R-:W-:Y:S06]  /*04b0*/  @!P0 BRA `(.L_x_6) ;  /* 0x0000000000108947 */ /* 0x002fec0003800000 */
[----:B------:R-:W-:Y:S02]  /*04c0*/  MOV R3, R7 ;  /* 0x0000000700037202 */ /* 0x000fe40000000f00 */
[----:B------:R-:W-:-:S07]  /*04d0*/  MOV R2, 0x4f0 ;  /* 0x000004f000027802 */ /* 0x000fce0000000f00 */
[----:B------:R-:W-:Y:S05]  /*04e0*/  CALL.REL.NOINC `($__internal_1_$__cuda_sm3x_div_rn_noftz_f32_slowpath) ;  /* 0x0000000000807944 */ /* 0x000fea0003c00000 */
[----:B------:R-:W-:-:S07]  /*04f0*/  IMAD.MOV.U32 R6, RZ, RZ, R0 ;  /* 0x000000ffff067224 */ /* 0x000fce00078e0000 */
.L_x_6:
[----:B------:R-:W-:Y:S05]  /*0500*/  BSYNC.RECONVERGENT B0 ;  /* 0x0000000000007941 */ /* 0x000fea0003800200 */
.L_x_5:
[----:B------:R-:W0:Y:S02]  /*0510*/  LDC.64 R2, c[0x0][0x380] ;  /* 0x0000e000ff027b82 */ /* 0x000e240000000a00 */
[----:B0-----:R-:W-:-:S05]  /*0520*/  IMAD.WIDE R4, R4, 0x4, R2 ;  /* 0x0000000404047825 */ /* 0x001fca00078e0202 */
[----:B------:R-:W2:Y:S02]  /*0530*/  LDG.E R3, desc[UR4][R4.64] ;  /* 0x0000000404037981 */ /* 0x000ea4000c1e1900 */
[----:B--2---:R-:W-:-:S05]  /*0540*/  FADD R3, R3, -R6 ;  /* 0x8000000603037221 */ /* 0x004fca0000000000 */
[----:B------:R-:W-:Y:S01]  /*0550*/  STG.E desc[UR4][R4.64], R3 ;  /* 0x0000000304007986 */ /* 0x000fe2000c101904 */
[----:B------:R-:W-:Y:S05]  /*0560*/  EXIT ;  /* 0x000000000000794d */ /* 0x000fea0003800000 */
        .weak           $__internal_0_$__cuda_sm20_sqrt_rn_f32_slowpath
        .type           $__internal_0_$__cuda_sm20_sqrt_rn_f32_slowpath,@function
        .size           $__internal_0_$__cuda_sm20_sqrt_rn_f32_slowpath,($__internal_1_$__cuda_sm3x_div_rn_noftz_f32_slowpath - $__internal_0_$__cuda_sm20_sqrt_rn_f32_slowpath)
$__internal_0_$__cuda_sm20_sqrt_rn_f32_slowpath:
[----:B------:R-:W-:-:S13]  /*0570*/  LOP3.LUT P0, RZ, R11, 0x7fffffff, RZ, 0xc0, !PT ;  /* 0x7fffffff0bff7812 */ /* 0x000fda000780c0ff */
[----:B------:R-:W-:Y:S01]  /*0580*/  @!P0 MOV R3, R11 ;  /* 0x0000000b00038202 */ /* 0x000fe20000000f00 */
[----:B------:R-:W-:Y:S06]  /*0590*/  @!P0 BRA `(.L_x_7) ;  /* 0x0000000000448947 */ /* 0x000fec0003800000 */
[----:B------:R-:W-:Y:S01]  /*05a0*/  FSETP.GEU.FTZ.AND P0, PT, R11, RZ, PT ;  /* 0x000000ff0b00720b */ /* 0x000fe20003f1e000 */
[----:B------:R-:W-:-:S12]  /*05b0*/  IMAD.MOV.U32 R2, RZ, RZ, R11 ;  /* 0x000000ffff027224 */ /* 0x000fd800078e000b */
[----:B------:R-:W-:Y:S01]  /*05c0*/  @!P0 MOV R3, 0x7fffffff ;  /* 0x7fffffff00038802 */ /* 0x000fe20000000f00 */
[----:B------:R-:W-:Y:S06]  /*05d0*/  @!P0 BRA `(.L_x_7) ;  /* 0x0000000000348947 */ /* 0x000fec0003800000 */
[----:B------:R-:W-:-:S13]  /*05e0*/  FSETP.GTU.FTZ.AND P0, PT, |R2|, +INF , PT ;  /* 0x7f8000000200780b */ /* 0x000fda0003f1c200 */
[----:B------:R-:W-:Y:S01]  /*05f0*/  @P0 FADD.FTZ R3, R2, 1 ;  /* 0x3f80000002030421 */ /* 0x000fe20000010000 */
[----:B------:R-:W-:Y:S06]  /*0600*/  @P0 BRA `(.L_x_7) ;  /* 0x0000000000280947 */ /* 0x000fec0003800000 */
[----:B------:R-:W-:-:S13]  /*0610*/  FSETP.NEU.FTZ.AND P0, PT, |R2|, +INF , PT ;  /* 0x7f8000000200780b */ /* 0x000fda0003f1d200 */
[----:B------:R-:W-:-:S04]  /*0620*/  @P0 FFMA R5, R2, 1.84467440737095516160e+19, RZ ;  /* 0x5f80000002050823 */ /* 0x000fc800000000ff */
[----:B------:R-:W0:Y:S02]  /*0630*/  @P0 MUFU.RSQ R6, R5 ;  /* 0x0000000500060308 */ /* 0x000e240000001400 */
[----:B0-----:R-:W-:Y:S01]  /*0640*/  @P0 FMUL.FTZ R8, R5, R6 ;  /* 0x0000000605080220 */ /* 0x001fe20000410000 */
[----:B------:R-:W-:-:S03]  /*0650*/  @P0 FMUL.FTZ R6, R6, 0.5 ;  /* 0x3f00000006060820 */ /* 0x000fc60000410000 */
[----:B------:R-:W-:-:S04]  /*0660*/  @P0 FADD.FTZ R3, -R8, -RZ ;  /* 0x800000ff08030221 */ /* 0x000fc80000010100 */
[----:B------:R-:W-:Y:S01]  /*0670*/  @P0 FFMA R7, R8, R3, R5 ;  /* 0x0000000308070223 */ /* 0x000fe20000000005 */
[----:B------:R-:W-:-:S03]  /*0680*/  @!P0 IMAD.MOV.U32 R3, RZ, RZ, R2 ;  /* 0x000000ffff038224 */ /* 0x000fc600078e0002 */
[----:B------:R-:W-:-:S04]  /*0690*/  @P0 FFMA R6, R7, R6, R8 ;  /* 0x0000000607060223 */ /* 0x000fc80000000008 */
[----:B------:R-:W-:-:S07]  /*06a0*/  @P0 FMUL.FTZ R3, R6, 2.3283064365386962891e-10 ;  /* 0x2f80000006030820 */ /* 0x000fce0000410000 */
.L_x_7:
[----:B------:R-:W-:Y:S01]  /*06b0*/  MOV R5, R3 ;  /* 0x0000000300057202 */ /* 0x000fe20000000f00 */
[----:B------:R-:W-:Y:S02]  /*06c0*/  HFMA2 R3, -RZ, RZ, 0, 0 ;  /* 0x00000000ff037431 */ /* 0x000fe400000001ff */
[----:B------:R-:W-:-:S04]  /*06d0*/  IMAD.MOV.U32 R2, RZ, RZ, R9 ;  /* 0x000000ffff027224 */ /* 0x000fc800078e0009 */
[----:B------:R-:W-:Y:S05]  /*06e0*/  RET.REL.NODEC R2 `(_Z22adaHessianUpdateKernelPfPKfS1_S_S_fffffi) ;  /* 0xfffffff802447950 */ /* 0x000fea0003c3ffff */
        .weak           $__internal_1_$__cuda_sm3x_div_rn_noftz_f32_slowpath
        .type           $__internal_1_$__cuda_sm3x_div_rn_noftz_f32_slowpath,@function
        .size           $__internal_1_$__cuda_sm3x_div_rn_noftz_f32_slowpath,(.L_x_21 - $__internal_1_$__cuda_sm3x_div_rn_noftz_f32_slowpath)
$__internal_1_$__cuda_sm3x_div_rn_noftz_f32_slowpath:
[----:B------:R-:W-:Y:S01]  /*06f0*/  SHF.R.U32.HI R7, RZ, 0x17, R3 ;  /* 0x00000017ff077819 */ /* 0x000fe20000011603 */
[----:B------:R-:W-:Y:S01]  /*0700*/  BSSY.RECONVERGENT B1, `(.L_x_8) ;  /* 0x0000062000017945 */ /* 0x000fe20003800200 */
[----:B------:R-:W-:Y:S02]  /*0710*/  SHF.R.U32.HI R6, RZ, 0x17, R0 ;  /* 0x00000017ff067819 */ /* 0x000fe40000011600 */
[----:B------:R-:W-:Y:S02]  /*0720*/  LOP3.LUT R12, R7, 0xff, RZ, 0xc0, !PT ;  /* 0x000000ff070c7812 */ /* 0x000fe400078ec0ff */
[----:B------:R-:W-:-:S03]  /*0730*/  LOP3.LUT R10, R6, 0xff, RZ, 0xc0, !PT ;  /* 0x000000ff060a7812 */ /* 0x000fc600078ec0ff */
[----:B------:R-:W-:Y:S01]  /*0740*/  VIADD R8, R12, 0xffffffff ;  /* 0xffffffff0c087836 */ /* 0x000fe20000000000 */
[----:B------:R-:W-:-:S04]  /*0750*/  IADD3 R7, PT, PT, R10, -0x1, RZ ;  /* 0xffffffff0a077810 */ /* 0x000fc80007ffe0ff */
[----:B------:R-:W-:-:S04]  /*0760*/  ISETP.GT.U32.AND P0, PT, R8, 0xfd, PT ;  /* 0x000000fd0800780c */ /* 0x000fc80003f04070 */
[----:B------:R-:W-:-:S13]  /*0770*/  ISETP.GT.U32.OR P0, PT, R7, 0xfd, P0 ;  /* 0x000000fd0700780c */ /* 0x000fda0000704470 */
[----:B------:R-:W-:Y:S01]  /*0780*/  @!P0 IMAD.MOV.U32 R6, RZ, RZ, RZ ;  /* 0x000000ffff068224 */ /* 0x000fe200078e00ff */
[----:B------:R-:W-:Y:S06]  /*0790*/  @!P0 BRA `(.L_x_9) ;  /* 0x00000000005c8947 */ /* 0x000fec0003800000 */
[----:B------:R-:W-:Y:S02]  /*07a0*/  FSETP.GTU.FTZ.AND P0, PT, |R0|, +INF , PT ;  /* 0x7f8000000000780b */ /* 0x000fe40003f1c200 */
[----:B------:R-:W-:-:S04]  /*07b0*/  FSETP.GTU.FTZ.AND P1, PT, |R3|, +INF , PT ;  /* 0x7f8000000300780b */ /* 0x000fc80003f3c200 */
[----:B------:R-:W-:-:S13]  /*07c0*/  PLOP3.LUT P0, PT, P0, P1, PT, 0xf8, 0x8f ;  /* 0x00000000008f781c */ /* 0x000fda0000703f70 */
[----:B------:R-:W-:Y:S05]  /*07d0*/  @P0 BRA `(.L_x_10) ;  /* 0x00000004004c0947 */ /* 0x000fea0003800000 */
[----:B------:R-:W-:-:S13]  /*07e0*/  LOP3.LUT P0, RZ, R3, 0x7fffffff, R0, 0xc8, !PT ;  /* 0x7fffffff03ff7812 */ /* 0x000fda000780c800 */
[----:B------:R-:W-:Y:S05]  /*07f0*/  @!P0 BRA `(.L_x_11) ;  /* 0x00000004003c8947 */ /* 0x000fea0003800000 */
[C---:B------:R-:W-:Y:S02]  /*0800*/  FSETP.NEU.FTZ.AND P2, PT, |R0|.reuse, +INF , PT ;  /* 0x7f8000000000780b */ /* 0x040fe40003f5d200 */
[----:B------:R-:W-:Y:S02]  /*0810*/  FSETP.NEU.FTZ.AND P1, PT, |R3|, +INF , PT ;  /* 0x7f8000000300780b */ /* 0x000fe40003f3d200 */
[----:B------:R-:W-:-:S11]  /*0820*/  FSETP.NEU.FTZ.AND P0, PT, |R0|, +INF , PT ;  /* 0x7f8000000000780b */ /* 0x000fd60003f1d200 */
[----:B------:R-:W-:Y:S05]  /*0830*/  @!P1 BRA !P2, `(.L_x_11) ;  /* 0x00000004002c9947 */ /* 0x000fea0005000000 */
[----:B------:R-:W-:-:S04]  /*0840*/  LOP3.LUT P2, RZ, R0, 0x7fffffff, RZ, 0xc0, !PT ;  /* 0x7fffffff00ff7812 */ /* 0x000fc8000784c0ff */
[----:B------:R-:W-:-:S13]  /*0850*/  PLOP3.LUT P1, PT, P1, P2, PT, 0x2f, 0xf2 ;  /* 0x0000000000f2781c */ /* 0x000fda0000f24577 */
[----:B------:R-:W-:Y:S05]  /*0860*/  @P1 BRA `(.L_x_12) ;  /* 0x0000000400181947 */ /* 0x000fea0003800000 */
[----:B------:R-:W-:-:S04]  /*0870*/  LOP3.LUT P1, RZ, R3, 0x7fffffff, RZ, 0xc0, !PT ;  /* 0x7fffffff03ff7812 */ /* 0x000fc8000782c0ff */
[----:B------:R-:W-:-:S13]  /*0880*/  PLOP3.LUT P0, PT, P0, P1, PT, 0x2f, 0xf2 ;  /* 0x0000000000f2781c */ /* 0x000fda0000702577 */
[----:B------:R-:W-:Y:S05]  /*0890*/  @P0 BRA `(.L_x_13) ;  /* 0x0000000400000947 */ /* 0x000fea0003800000 */
[----:B------:R-:W-:Y:S02]  /*08a0*/  ISETP.GE.AND P0, PT, R7, RZ, PT ;  /* 0x000000ff0700720c */ /* 0x000fe40003f06270 */
[----:B------:R-:W-:-:S11]  /*08b0*/  ISETP.GE.AND P1, PT, R8, RZ, PT ;  /* 0x000000ff0800720c */ /* 0x000fd60003f26270 */
[----:B------:R-:W-:Y:S01]  /*08c0*/  @P0 MOV R6, RZ ;  /* 0x000000ff00060202 */ /* 0x000fe20000000f00 */
[----:B------:R-:W-:Y:S02]  /*08d0*/  @!P0 IMAD.MOV.U32 R6, RZ, RZ, -0x40 ;  /* 0xffffffc0ff068424 */ /* 0x000fe400078e00ff */
[----:B------:R-:W-:Y:S01]  /*08e0*/  @!P0 FFMA R0, R0, 1.84467440737095516160e+19, RZ ;  /* 0x5f80000000008823 */ /* 0x000fe200000000ff */
[----:B------:R-:W-:Y:S02]  /*08f0*/  @!P1 FFMA R3, R3, 1.84467440737095516160e+19, RZ ;  /* 0x5f80000003039823 */ /* 0x000fe400000000ff */
[----:B------:R-:W-:-:S07]  /*0900*/  @!P1 IADD3 R6, PT, PT, R6, 0x40, RZ ;  /* 0x0000004006069810 */ /* 0x000fce0007ffe0ff */
.L_x_9:
[----:B------:R-:W-:Y:S01]  /*0910*/  LEA R8, R12, 0xc0800000, 0x17 ;  /* 0xc08000000c087811 */ /* 0x000fe200078eb8ff */
[----:B------:R-:W-:Y:S04]  /*0920*/  BSSY.RECONVERGENT B2, `(.L_x_14) ;  /* 0x0000036000027945 */ /* 0x000fe80003800200 */
[----:B------:R-:W-:Y:S01]  /*0930*/  IMAD.IADD R8, R3, 0x1, -R8 ;  /* 0x0000000103087824 */ /* 0x000fe200078e0a08 */
[----:B------:R-:W-:-:S03]  /*0940*/  IADD3 R3, PT, PT, R10, -0x7f, RZ ;  /* 0xffffff810a037810 */ /* 0x000fc60007ffe0ff */
[----:B------:R-:W0:Y:S01]  /*0950*/  MUFU.RCP R7, R8 ;  /* 0x0000000800077308 */ /* 0x000e220000001000 */
[----:B------:R-:W-:Y:S01]  /*0960*/  FADD.FTZ R9, -R8, -RZ ;  /* 0x800000ff08097221 */ /* 0x000fe20000010100 */
[----:B------:R-:W-:-:S03]  /*0970*/  IMAD R0, R3, -0x800000, R0 ;  /* 0xff80000003007824 */ /* 0x000fc600078e0200 */
[----:B0-----:R-:W-:-:S04]  /*0980*/  FFMA R10, R7, R9, 1 ;  /* 0x3f800000070a7423 */ /* 0x001fc80000000009 */
[----:B------:R-:W-:-:S04]  /*0990*/  FFMA R14, R7, R10, R7 ;  /* 0x0000000a070e7223 */ /* 0x000fc80000000007 */
[----:B------:R-:W-:-:S04]  /*09a0*/  FFMA R7, R0, R14, RZ ;  /* 0x0000000e00077223 */ /* 0x000fc800000000ff */
[----:B------:R-:W-:-:S04]  /*09b0*/  FFMA R10, R9, R7, R0 ;  /* 0x00000007090a7223 */ /* 0x000fc80000000000 */
[----:B------:R-:W-:Y:S01]  /*09c0*/  FFMA R11, R14, R10, R7 ;  /* 0x0000000a0e0b7223 */ /* 0x000fe20000000007 */
[----:B------:R-:W-:-:S03]  /*09d0*/  IADD3 R7, PT, PT, R3, 0x7f, -R12 ;  /* 0x0000007f03077810 */ /* 0x000fc60007ffe80c */
[----:B------:R-:W-:Y:S02]  /*09e0*/  FFMA R10, R9, R11, R0 ;  /* 0x0000000b090a7223 */ /* 0x000fe40000000000 */
[----:B------:R-:W-:Y:S02]  /*09f0*/  IMAD.IADD R7, R7, 0x1, R6 ;  /* 0x0000000107077824 */ /* 0x000fe400078e0206 */
[----:B------:R-:W-:-:S05]  /*0a00*/  FFMA R0, R14, R10, R11 ;  /* 0x0000000a0e007223 */ /* 0x000fca000000000b */
[----:B------:R-:W-:-:S04]  /*0a10*/  SHF.R.U32.HI R3, RZ, 0x17, R0 ;  /* 0x00000017ff037819 */ /* 0x000fc80000011600 */
[----:B------:R-:W-:-:S04]  /*0a20*/  LOP3.LUT R3, R3, 0xff, RZ, 0xc0, !PT ;  /* 0x000000ff03037812 */ /* 0x000fc800078ec0ff */
[----:B------:R-:W-:-:S05]  /*0a30*/  IADD3 R9, PT, PT, R3, R7, RZ ;  /* 0x0000000703097210 */ /* 0x000fca0007ffe0ff */
[----:B------:R-:W-:-:S05]  /*0a40*/  VIADD R3, R9, 0xffffffff ;  /* 0xffffffff09037836 */ /* 0x000fca0000000000 */
[----:B------:R-:W-:-:S13]  /*0a50*/  ISETP.GE.U32.AND P0, PT, R3, 0xfe, PT ;  /* 0x000000fe0300780c */ /* 0x000fda0003f06070 */
[----:B------:R-:W-:Y:S05]  /*0a60*/  @!P0 BRA `(.L_x_15) ;  /* 0x0000000000808947 */ /* 0x000fea0003800000 */
[----:B------:R-:W-:-:S13]  /*0a70*/  ISETP.GT.AND P0, PT, R9, 0xfe, PT ;  /* 0x000000fe0900780c */ /* 0x000fda0003f04270 */
[----:B------:R-:W-:Y:S05]  /*0a80*/  @P0 BRA `(.L_x_16) ;  /* 0x00000000006c0947 */ /* 0x000fea0003800000 */
[----:B------:R-:W-:-:S13]  /*0a90*/  ISETP.GE.AND P0, PT, R9, 0x1, PT ;  /* 0x000000010900780c */ /* 0x000fda0003f06270 */
[----:B------:R-:W-:Y:S05]  /*0aa0*/  @P0 BRA `(.L_x_17) ;  /* 0x0000000000740947 */ /* 0x000fea0003800000 */
[----:B------:R-:W-:Y:S02]  /*0ab0*/  ISETP.GE.AND P0, PT, R9, -0x18, PT ;  /* 0xffffffe80900780c */ /* 0x000fe40003f06270 */
[----:B------:R-:W-:-:S11]  /*0ac0*/  LOP3.LUT R0, R0, 0x80000000, RZ, 0xc0, !PT ;  /* 0x8000000000007812 */ /* 0x000fd600078ec0ff */
[----:B------:R-:W-:Y:S05]  /*0ad0*/  @!P0 BRA `(.L_x_17) ;  /* 0x0000000000688947 */ /* 0x000fea0003800000 */
[CCC-:B------:R-:W-:Y:S01]  /*0ae0*/  FFMA.RZ R3, R14.reuse, R10.reuse, R11.reuse ;  /* 0x0000000a0e037223 */ /* 0x1c0fe2000000c00b */
[C---:B------:R-:W-:Y:S01]  /*0af0*/  IADD3 R8, PT, PT, R9.reuse, 0x20, RZ ;  /* 0x0000002009087810 */ /* 0x040fe20007ffe0ff */
[CCC-:B------:R-:W-:Y:S01]  /*0b00*/  FFMA.RM R6, R14.reuse, R10.reuse, R11.reuse ;  /* 0x0000000a0e067223 */ /* 0x1c0fe2000000400b */
[----:B------:R-:W-:Y:S02]  /*0b10*/  ISETP.NE.AND P2, PT, R9, RZ, PT ;  /* 0x000000ff0900720c */ /* 0x000fe40003f45270 */
[----:B------:R-:W-:Y:S01]  /*0b20*/  LOP3.LUT R7, R3, 0x7fffff, RZ, 0xc0, !PT ;  /* 0x007fffff03077812 */ /* 0x000fe200078ec0ff */
[----:B------:R-:W-:Y:S01]  /*0b30*/  FFMA.RP R3, R14, R10, R11 ;  /* 0x0000000a0e037223 */ /* 0x000fe2000000800b */
[----:B------:R-:W-:Y:S01]  /*0b40*/  ISETP.NE.AND P1, PT, R9, RZ, PT ;  /* 0x000000ff0900720c */ /* 0x000fe20003f25270 */
[----:B------:R-:W-:Y:S01]  /*0b50*/  IMAD.MOV R9, RZ, RZ, -R9 ;  /* 0x000000ffff097224 */ /* 0x000fe200078e0a09 */
[----:B------:R-:W-:Y:S02]  /*0b60*/  LOP3.LUT R7, R7, 0x800000, RZ, 0xfc, !PT ;  /* 0x0080000007077812 */ /* 0x000fe400078efcff */
[----:B------:R-:W-:-:S02]  /*0b70*/  FSETP.NEU.FTZ.AND P0, PT, R3, R6, PT ;  /* 0x000000060300720b */ /* 0x000fc40003f1d000 */
[----:B------:R-:W-:Y:S02]  /*0b80*/  SHF.L.U32 R8, R7, R8, RZ ;  /* 0x0000000807087219 */ /* 0x000fe400000006ff */
[----:B------:R-:W-:Y:S02]  /*0b90*/  SEL R6, R9, RZ, P2 ;  /* 0x000000ff09067207 */ /* 0x000fe40001000000 */
[----:B------:R-:W-:Y:S02]  /*0ba0*/  ISETP.NE.AND P1, PT, R8, RZ, P1 ;  /* 0x000000ff0800720c */ /* 0x000fe40000f25270 */
[----:B------:R-:W-:Y:S02]  /*0bb0*/  SHF.R.U32.HI R6, RZ, R6, R7 ;  /* 0x00000006ff067219 */ /* 0x000fe40000011607 */
[----:B------:R-:W-:Y:S02]  /*0bc0*/  PLOP3.LUT P0, PT, P0, P1, PT, 0xf8, 0x8f ;  /* 0x00000000008f781c */ /* 0x000fe40000703f70 */
[----:B------:R-:W-:-:S02]  /*0bd0*/  SHF.R.U32.HI R8, RZ, 0x1, R6 ;  /* 0x00000001ff087819 */ /* 0x000fc40000011606 */
[----:B------:R-:W-:-:S04]  /*0be0*/  SEL R3, RZ, 0x1, !P0 ;  /* 0x00000001ff037807 */ /* 0x000fc80004000000 */
[----:B------:R-:W-:-:S04]  /*0bf0*/  LOP3.LUT R3, R3, 0x1, R8, 0xf8, !PT ;  /* 0x0000000103037812 */ /* 0x000fc800078ef808 */
[----:B------:R-:W-:-:S04]  /*0c00*/  LOP3.LUT R3, R3, R6, RZ, 0xc0, !PT ;  /* 0x0000000603037212 */ /* 0x000fc800078ec0ff */
[----:B------:R-:W-:-:S04]  /*0c10*/  IADD3 R3, PT, PT, R8, R3, RZ ;  /* 0x0000000308037210 */ /* 0x000fc80007ffe0ff */
[----:B------:R-:W-:Y:S01]  /*0c20*/  LOP3.LUT R0, R3, R0, RZ, 0xfc, !PT ;  /* 0x0000000003007212 */ /* 0x000fe200078efcff */
[----:B------:R-:W-:Y:S06]  /*0c30*/  BRA `(.L_x_17) ;  /* 0x0000000000107947 */ /* 0x000fec0003800000 */
.L_x_16:
[----:B------:R-:W-:-:S04]  /*0c40*/  LOP3.LUT R0, R0, 0x80000000, RZ, 0xc0, !PT ;  /* 0x8000000000007812 */ /* 0x000fc800078ec0ff */
[----:B------:R-:W-:Y:S01]  /*0c50*/  LOP3.LUT R0, R0, 0x7f800000, RZ, 0xfc, !PT ;  /* 0x7f80000000007812 */ /* 0x000fe200078efcff */
[----:B------:R-:W-:Y:S06]  /*0c60*/  BRA `(.L_x_17) ;  /* 0x0000000000047947 */ /* 0x000fec0003800000 */
.L_x_15:
[----:B------:R-:W-:-:S07]  /*0c70*/  IMAD R0, R7, 0x800000, R0 ;  /* 0x0080000007007824 */ /* 0x000fce00078e0200 */
.L_x_17:
[----:B------:R-:W-:Y:S05]  /*0c80*/  BSYNC.RECONVERGENT B2 ;  /* 0x0000000000027941 */ /* 0x000fea0003800200 */
.L_x_14:
[----:B------:R-:W-:Y:S05]  /*0c90*/  BRA `(.L_x_18) ;  /* 0x0000000000207947 */ /* 0x000fea0003800000 */
.L_x_13:
[----:B------:R-:W-:-:S04]  /*0ca0*/  LOP3.LUT R0, R3, 0x80000000, R0, 0x48, !PT ;  /* 0x8000000003007812 */ /* 0x000fc800078e4800 */
[----:B------:R-:W-:Y:S01]  /*0cb0*/  LOP3.LUT R0, R0, 0x7f800000, RZ, 0xfc, !PT ;  /* 0x7f80000000007812 */ /* 0x000fe200078efcff */
[----:B------:R-:W-:Y:S06]  /*0cc0*/  BRA `(.L_x_18) ;  /* 0x0000000000147947 */ /* 0x000fec0003800000 */
.L_x_12:
[----:B------:R-:W-:Y:S01]  /*0cd0*/  LOP3.LUT R0, R3, 0x80000000, R0, 0x48, !PT ;  /* 0x8000000003007812 */ /* 0x000fe200078e4800 */
[----:B------:R-:W-:Y:S06]  /*0ce0*/  BRA `(.L_x_18) ;  /* 0x00000000000c7947 */ /* 0x000fec0003800000 */
.L_x_11:
[----:B------:R-:W0:Y:S01]  /*0cf0*/  MUFU.RSQ R0, -QNAN ;  /* 0xffc0000000007908 */ /* 0x000e220000001400 */
[----:B------:R-:W-:Y:S05]  /*0d00*/  BRA `(.L_x_18) ;  /* 0x0000000000047947 */ /* 0x000fea0003800000 */
.L_x_10:
[----:B------:R-:W-:-:S07]  /*0d10*/  FADD.FTZ R0, R0, R3 ;  /* 0x0000000300007221 */ /* 0x000fce0000010000 */
.L_x_18:
[----:B------:R-:W-:Y:S05]  /*0d20*/  BSYNC.RECONVERGENT B1 ;  /* 0x0000000000017941 */ /* 0x000fea0003800200 */
.L_x_8:
[----:B------:R-:W-:-:S04]  /*0d30*/  HFMA2 R3, -RZ, RZ, 0, 0 ;  /* 0x00000000ff037431 */ /* 0x000fc800000001ff */
[----:B0-----:R-:W-:Y:S05]  /*0d40*/  RET.REL.NODEC R2 `(_Z22adaHessianUpdateKernelPfPKfS1_S_S_fffffi) ;  /* 0xfffffff002ac7950 */ /* 0x001fea0003c3ffff */
.L_x_19:
[----:B------:R-:W-:-:S00]  /*0d50*/  BRA `(.L_x_19) ;  /* 0xfffffffc00fc7947 */ /* 0x000fc0000383ffff */
[----:B------:R-:W-:-:S00]  /*0d60*/  NOP ;  /* 0x0000000000007918 */ /* 0x000fc00000000000 */
        /* <DEDUP_REMOVED lines=9> */
.L_x_21:


//--------------------- .nv.shared.reserved.0     --------------------------
	.section	.nv.shared.reserved.0,"aw",@nobits
	.weak		__nv_reservedSMEM_offset_0_alias
	.size		__nv_reservedSMEM_offset_0_alias, 0, 64
	.other		__nv_reservedSMEM_offset_0_alias,@"STO_CUDA_RESERVED_SHARED STV_DEFAULT"
__nv_reservedSMEM_offset_0_alias:
	.zero		0
	.zero		64


//--------------------- .nv.constant0._Z22adaHessianUpdateKernelPfPKfS1_S_S_fffffi --------------------------
	.section	.nv.constant0._Z22adaHessianUpdateKernelPfPKfS1_S_S_fffffi,"a",@progbits
	.sectionflags	@""
	.align	4
.nv.constant0._Z22adaHessianUpdateKernelPfPKfS1_S_S_fffffi:
	.zero		960


//--------------------- SYMBOLS --------------------------

	.type		.nv.reservedSmem.offset0,@object
	.size		.nv.reservedSmem.offset0,0x4
